//
// Generated by NVIDIA NVVM Compiler
//
// Compiler Build ID: CL-36424714
// Cuda compilation tools, release 13.0, V13.0.88
// Based on NVVM 20.0.0
//

.version 9.0
.target sm_100
.address_size 64

	// .globl	_Z6kernelPc

.visible .entry _Z6kernelPc(
	.param .u64 .ptr .align 1 _Z6kernelPc_param_0
)
{
	.reg .pred 	%p<11>;
	.reg .b16 	%rs<7>;
	.reg .b32 	%r<55>;
	.reg .b64 	%rd<5>;

	ld.param.u64 	%rd1, [_Z6kernelPc_param_0];
	mov.u32 	%r28, %ctaid.x;
	mov.u32 	%r29, %ntid.x;
	mov.u32 	%r30, %tid.x;
	mad.lo.s32 	%r31, %r28, %r29, %r30;
	add.s32 	%r1, %r31, 1;
	mov.b32 	%r43, 0;
	mov.u32 	%r42, %r1;
$L__BB0_1:
	mul.hi.s32 	%r32, %r42, 1717986919;
	shr.u32 	%r33, %r32, 31;
	shr.s32 	%r34, %r32, 2;
	add.s32 	%r5, %r34, %r33;
	mul.lo.s32 	%r35, %r5, 10;
	sub.s32 	%r36, %r42, %r35;
	add.s32 	%r43, %r36, %r43;
	add.s32 	%r37, %r42, 9;
	setp.gt.u32 	%p1, %r37, 18;
	mov.u32 	%r42, %r5;
	@%p1 bra 	$L__BB0_1;
	rem.s32 	%r38, %r1, %r43;
	setp.ne.s32 	%p2, %r38, 0;
	mov.b16 	%rs6, 0;
	@%p2 bra 	$L__BB0_14;
	mov.b32 	%r44, 0;
	mov.u32 	%r45, %r1;
$L__BB0_4:
	mov.u32 	%r46, %r45;
	mov.u32 	%r47, %r1;
$L__BB0_5:
	mov.u32 	%r8, %r46;
	rem.u32 	%r46, %r47, %r8;
	setp.ne.s32 	%p3, %r46, 0;
	mov.u32 	%r47, %r8;
	@%p3 bra 	$L__BB0_5;
	setp.eq.s32 	%p4, %r8, 1;
	selp.u32 	%r40, 1, 0, %p4;
	add.s32 	%r44, %r44, %r40;
	add.s32 	%r45, %r45, -1;
	setp.eq.s32 	%p5, %r45, 0;
	@%p5 bra 	$L__BB0_7;
	bra.uni 	$L__BB0_4;
$L__BB0_7:
	setp.eq.s32 	%p6, %r44, 0;
	mov.b16 	%rs3, 1;
	mov.u16 	%rs6, %rs3;
	@%p6 bra 	$L__BB0_14;
	mov.b32 	%r49, 1;
$L__BB0_9:
	setp.lt.u32 	%p7, %r44, %r49;
	mov.b16 	%rs6, 2;
	@%p7 bra 	$L__BB0_14;
	neg.s32 	%r54, %r49;
	and.b32  	%r50, %r44, %r54;
	setp.eq.s32 	%p8, %r50, 0;
	mov.u32 	%r53, %r44;
	@%p8 bra 	$L__BB0_13;
	mov.u32 	%r53, %r44;
$L__BB0_12:
	xor.b32  	%r53, %r54, %r53;
	shl.b32 	%r54, %r50, 1;
	and.b32  	%r50, %r54, %r53;
	setp.ne.s32 	%p9, %r50, 0;
	@%p9 bra 	$L__BB0_12;
$L__BB0_13:
	xor.b32  	%r44, %r54, %r53;
	add.s32 	%r49, %r49, 2;
	setp.ne.s32 	%p10, %r54, %r53;
	mov.u16 	%rs6, %rs3;
	@%p10 bra 	$L__BB0_9;
$L__BB0_14:
	cvta.to.global.u64 	%rd2, %rd1;
	cvt.s64.s32 	%rd3, %r1;
	add.s64 	%rd4, %rd2, %rd3;
	st.global.u8 	[%rd4], %rs6;
	ret;

}


// ===== COMPILED SASS (sm_100) =====

	.target	sm_100

	.elftype	@"ET_EXEC"


//--------------------- .note.nv.tkinfo           --------------------------
	.section	.note.nv.tkinfo,"",@"SHT_NOTE"
	.sectionflags	@"SHF_NOTE_NV_TKINFO"
	.tkinfo
        /*0018*/ 	.word	0x00000002
        /*0030*/ 	.string	""
        /*0030*/ 	.string	"ptxas"
        /*0030*/ 	.string	"Cuda compilation tools, release 13.0, V13.0.88"
        /*0030*/ 	.string	"Build cuda_13.0.r13.0/compiler.36424714_0"
        /*0030*/ 	.string	"-arch sm_100 -m 64 "



//--------------------- .note.nv.cuinfo           --------------------------
	.section	.note.nv.cuinfo,"",@"SHT_NOTE"
	.sectionflags	@"SHF_NOTE_NV_CUINFO"
        /*0018*/ 	.short	0x0002
        /*001a*/ 	.short	0x0064
        /*001c*/ 	.short	0x0082
	.zero		2


//--------------------- .nv.info                  --------------------------
	.section	.nv.info,"",@"SHT_CUDA_INFO"
	.align	4


	//----- nvinfo : EIATTR_REGCOUNT
	.align		4
        /*0000*/ 	.byte	0x04, 0x2f
        /*0002*/ 	.short	(.L_1 - .L_0)
	.align		4
.L_0:
        /*0004*/ 	.word	index@(_Z6kernelPc)
        /*0008*/ 	.word	0x0000000d


	//----- nvinfo : EIATTR_FRAME_SIZE
	.align		4
.L_1:
        /*000c*/ 	.byte	0x04, 0x11
        /*000e*/ 	.short	(.L_3 - .L_2)
	.align		4
.L_2:
        /*0010*/ 	.word	index@(_Z6kernelPc)
        /*0014*/ 	.word	0x00000000


	//----- nvinfo : EIATTR_MIN_STACK_SIZE
	.align		4
.L_3:
        /*0018*/ 	.byte	0x04, 0x12
        /*001a*/ 	.short	(.L_5 - .L_4)
	.align		4
.L_4:
        /*001c*/ 	.word	index@(_Z6kernelPc)
        /*0020*/ 	.word	0x00000000
.L_5:


//--------------------- .nv.compat                --------------------------
	.section	.nv.compat,"",@"SHT_CUDA_COMPAT_INFO"
	.align	4
        /*0000*/ 	.byte	0x02, 0x09, 0x00, 0x00, 0x02, 0x02, 0x01, 0x00, 0x02, 0x05, 0x05, 0x00, 0x03, 0x07, 0x01, 0x01
        /*0010*/ 	.byte	0x02, 0x03, 0x00, 0x00, 0x02, 0x06, 0x01, 0x00, 0x04, 0x0b, 0x08, 0x00, 0x09, 0x00, 0x00, 0x00
        /*0020*/ 	.byte	0x00, 0x00, 0x00, 0x00


//--------------------- .nv.info._Z6kernelPc      --------------------------
	.section	.nv.info._Z6kernelPc,"",@"SHT_CUDA_INFO"
	.sectionflags	@""
	.align	4


	//----- nvinfo : EIATTR_CUDA_API_VERSION
	.align		4
        /*0000*/ 	.byte	0x04, 0x37
        /*0002*/ 	.short	(.L_7 - .L_6)
.L_6:
        /*0004*/ 	.word	0x00000082


	//----- nvinfo : EIATTR_KPARAM_INFO
	.align		4
.L_7:
        /*0008*/ 	.byte	0x04, 0x17
        /*000a*/ 	.short	(.L_9 - .L_8)
.L_8:
        /*000c*/ 	.word	0x00000000
        /*0010*/ 	.short	0x0000
        /*0012*/ 	.short	0x0000
        /*0014*/ 	.byte	0x00, 0xf5, 0x21, 0x00


	//----- nvinfo : EIATTR_SPARSE_MMA_MASK
	.align		4
.L_9:
        /*0018*/ 	.byte	0x03, 0x50
        /*001a*/ 	.short	0x0000


	//----- nvinfo : EIATTR_MAXREG_COUNT
	.align		4
        /*001c*/ 	.byte	0x03, 0x1b
        /*001e*/ 	.short	0x00ff


	//----- nvinfo : EIATTR_MERCURY_ISA_VERSION
	.align		4
        /*0020*/ 	.byte	0x03, 0x5f
        /*0022*/ 	.short	0x0101


	//----- nvinfo : EIATTR_VRC_CTA_INIT_COUNT
	.align		4
        /*0024*/ 	.byte	0x02, 0x4a
	.zero		1
	.zero		1


	//----- nvinfo : EIATTR_EXIT_INSTR_OFFSETS
	.align		4
        /*0028*/ 	.byte	0x04, 0x1c
        /*002a*/ 	.short	(.L_11 - .L_10)


	//   ....[0]....
.L_10:
        /*002c*/ 	.word	0x000006c0


	//----- nvinfo : EIATTR_CRS_STACK_SIZE
	.align		4
.L_11:
        /*0030*/ 	.byte	0x04, 0x1e
        /*0032*/ 	.short	(.L_13 - .L_12)
.L_12:
        /*0034*/ 	.word	0x00000000


	//----- nvinfo : EIATTR_CBANK_PARAM_SIZE
	.align		4
.L_13:
        /*0038*/ 	.byte	0x03, 0x19
        /*003a*/ 	.short	0x0008


	//----- nvinfo : EIATTR_PARAM_CBANK
	.align		4
        /*003c*/ 	.byte	0x04, 0x0a
        /*003e*/ 	.short	(.L_15 - .L_14)
	.align		4
.L_14:
        /*0040*/ 	.word	index@(.nv.constant0._Z6kernelPc)
        /*0044*/ 	.short	0x0380
        /*0046*/ 	.short	0x0008


	//----- nvinfo : EIATTR_SW_WAR
	.align		4
.L_15:
        /*0048*/ 	.byte	0x04, 0x36
        /*004a*/ 	.short	(.L_17 - .L_16)
.L_16:
        /*004c*/ 	.word	0x00000008
.L_17:


//--------------------- .nv.callgraph             --------------------------
	.section	.nv.callgraph,"",@"SHT_CUDA_CALLGRAPH"
	.align	4
	.sectionentsize	8
	.align		4
        /*0000*/ 	.word	0x00000000
	.align		4
        /*0004*/ 	.word	0xffffffff
	.align		4
        /*0008*/ 	.word	0x00000000
	.align		4
        /*000c*/ 	.word	0xfffffffe
	.align		4
        /*0010*/ 	.word	0x00000000
	.align		4
        /*0014*/ 	.word	0xfffffffd
	.align		4
        /*0018*/ 	.word	0x00000000
	.align		4
        /*001c*/ 	.word	0xfffffffc


//--------------------- .text._Z6kernelPc         --------------------------
	.section	.text._Z6kernelPc,"ax",@progbits
	.align	128
        .global         _Z6kernelPc
        .type           _Z6kernelPc,@function
        .size           _Z6kernelPc,(.L_x_13 - _Z6kernelPc)
        .other          _Z6kernelPc,@"STO_CUDA_ENTRY STV_DEFAULT"
_Z6kernelPc:
.text._Z6kernelPc:
[----:B------:R-:W-:Y:S01]  /*0000*/  LDC R1, c[0x0][0x37c] ;  /* 0x0000df00ff017b82 */ /* 0x000fe20000000800 */
[----:B------:R-:W0:Y:S07]  /*0010*/  S2R R3, SR_TID.X ;  /* 0x0000000000037919 */ /* 0x000e2e0000002100 */
[----:B------:R-:W0:Y:S01]  /*0020*/  S2UR UR4, SR_CTAID.X ;  /* 0x00000000000479c3 */ /* 0x000e220000002500 */
[----:B------:R-:W-:Y:S01]  /*0030*/  BSSY.RECONVERGENT B0, `(.L_x_0) ;  /* 0x000000f000007945 */ /* 0x000fe20003800200 */
[----:B------:R-:W-:-:S06]  /*0040*/  IMAD.MOV.U32 R4, RZ, RZ, RZ ;  /* 0x000000ffff047224 */ /* 0x000fcc00078e00ff */
[----:B------:R-:W0:Y:S02]  /*0050*/  LDC R0, c[0x0][0x360] ;  /* 0x0000d800ff007b82 */ /* 0x000e240000000800 */
[----:B0-----:R-:W-:-:S04]  /*0060*/  IMAD R0, R0, UR4, R3 ;  /* 0x0000000400007c24 */ /* 0x001fc8000f8e0203 */
[----:B------:R-:W-:-:S04]  /*0070*/  VIADD R0, R0, 0x1 ;  /* 0x0000000100007836 */ /* 0x000fc80000000000 */
[----:B------:R-:W-:-:S07]  /*0080*/  IMAD.MOV.U32 R2, RZ, RZ, R0 ;  /* 0x000000ffff027224 */ /* 0x000fce00078e0000 */
.L_x_1:
[C---:B------:R-:W-:Y:S01]  /*0090*/  IADD3 R5, PT, PT, R2.reuse, 0x9, RZ ;  /* 0x0000000902057810 */ /* 0x040fe20007ffe0ff */
[----:B------:R-:W-:-:S03]  /*00a0*/  IMAD.HI R3, R2, 0x66666667, RZ ;  /* 0x6666666702037827 */ /* 0x000fc600078e02ff */
[----:B------:R-:W-:Y:S02]  /*00b0*/  ISETP.GT.U32.AND P0, PT, R5, 0x12, PT ;  /* 0x000000120500780c */ /* 0x000fe40003f04070 */
[----:B------:R-:W-:-:S04]  /*00c0*/  SHF.R.U32.HI R6, RZ, 0x1f, R3 ;  /* 0x0000001fff067819 */ /* 0x000fc80000011603 */
[----:B------:R-:W-:-:S05]  /*00d0*/  LEA.HI.SX32 R3, R3, R6, 0x1e ;  /* 0x0000000603037211 */ /* 0x000fca00078ff2ff */
[----:B------:R-:W-:Y:S02]  /*00e0*/  IMAD R5, R3, -0xa, R2 ;  /* 0xfffffff603057824 */ /* 0x000fe400078e0202 */
[----:B------:R-:W-:Y:S02]  /*00f0*/  IMAD.MOV.U32 R2, RZ, RZ, R3 ;  /* 0x000000ffff027224 */ /* 0x000fe400078e0003 */
[----:B------:R-:W-:Y:S01]  /*0100*/  IMAD.IADD R4, R5, 0x1, R4 ;  /* 0x0000000105047824 */ /* 0x000fe200078e0204 */
[----:B------:R-:W-:Y:S06]  /*0110*/  @P0 BRA `(.L_x_1) ;  /* 0xfffffffc00dc0947 */ /* 0x000fec000383ffff */
[----:B------:R-:W-:Y:S05]  /*0120*/  BSYNC.RECONVERGENT B0 ;  /* 0x0000000000007941 */ /* 0x000fea0003800200 */
.L_x_0:
[-C--:B------:R-:W-:Y:S01]  /*0130*/  IABS R6, R4.reuse ;  /* 0x0000000400067213 */ /* 0x080fe20000000000 */
[----:B------:R-:W0:Y:S01]  /*0140*/  LDCU.64 UR4, c[0x0][0x358] ;  /* 0x00006b00ff0477ac */ /* 0x000e220008000a00 */
[----:B------:R-:W-:Y:S01]  /*0150*/  IABS R9, R4 ;  /* 0x0000000400097213 */ /* 0x000fe20000000000 */
[----:B------:R-:W-:Y:S01]  /*0160*/  BSSY.RECONVERGENT B0, `(.L_x_2) ;  /* 0x0000051000007945 */ /* 0x000fe20003800200 */
[----:B------:R-:W1:Y:S01]  /*0170*/  I2F.RP R5, R6 ;  /* 0x0000000600057306 */ /* 0x000e620000209400 */
[----:B------:R-:W-:Y:S02]  /*0180*/  IABS R8, R0 ;  /* 0x0000000000087213 */ /* 0x000fe40000000000 */
[----:B------:R-:W-:-:S05]  /*0190*/  ISETP.GE.AND P2, PT, R0, RZ, PT ;  /* 0x000000ff0000720c */ /* 0x000fca0003f46270 */
[----:B-1----:R-:W1:Y:S02]  /*01a0*/  MUFU.RCP R5, R5 ;  /* 0x0000000500057308 */ /* 0x002e640000001000 */
[----:B-1----:R-:W-:Y:S02]  /*01b0*/  VIADD R2, R5, 0xffffffe ;  /* 0x0ffffffe05027836 */ /* 0x002fe40000000000 */
[----:B------:R-:W-:-:S04]  /*01c0*/  IMAD.MOV R5, RZ, RZ, -R9 ;  /* 0x000000ffff057224 */ /* 0x000fc800078e0a09 */
[----:B------:R1:W2:Y:S02]  /*01d0*/  F2I.FTZ.U32.TRUNC.NTZ R3, R2 ;  /* 0x0000000200037305 */ /* 0x0002a4000021f000 */
[----:B-1----:R-:W-:Y:S01]  /*01e0*/  IMAD.MOV.U32 R2, RZ, RZ, RZ ;  /* 0x000000ffff027224 */ /* 0x002fe200078e00ff */
[----:B--2---:R-:W-:-:S05]  /*01f0*/  IADD3 R7, PT, PT, RZ, -R3, RZ ;  /* 0x80000003ff077210 */ /* 0x004fca0007ffe0ff */
[----:B------:R-:W-:-:S04]  /*0200*/  IMAD R7, R7, R6, RZ ;  /* 0x0000000607077224 */ /* 0x000fc800078e02ff */
[----:B------:R-:W-:-:S06]  /*0210*/  IMAD.HI.U32 R3, R3, R7, R2 ;  /* 0x0000000703037227 */ /* 0x000fcc00078e0002 */
[----:B------:R-:W-:-:S04]  /*0220*/  IMAD.HI.U32 R3, R3, R8, RZ ;  /* 0x0000000803037227 */ /* 0x000fc800078e00ff */
[----:B------:R-:W-:-:S05]  /*0230*/  IMAD R3, R3, R5, R8 ;  /* 0x0000000503037224 */ /* 0x000fca00078e0208 */
[----:B------:R-:W-:-:S13]  /*0240*/  ISETP.GT.U32.AND P0, PT, R6, R3, PT ;  /* 0x000000030600720c */ /* 0x000fda0003f04070 */
[----:B------:R-:W-:Y:S01]  /*0250*/  @!P0 IMAD.IADD R3, R3, 0x1, -R6 ;  /* 0x0000000103038824 */ /* 0x000fe200078e0a06 */
[----:B------:R-:W-:-:S04]  /*0260*/  ISETP.NE.AND P0, PT, R4, RZ, PT ;  /* 0x000000ff0400720c */ /* 0x000fc80003f05270 */
[----:B------:R-:W-:-:S13]  /*0270*/  ISETP.GT.U32.AND P1, PT, R6, R3, PT ;  /* 0x000000030600720c */ /* 0x000fda0003f24070 */
[----:B------:R-:W-:-:S05]  /*0280*/  @!P1 IADD3 R3, PT, PT, R3, -R6, RZ ;  /* 0x8000000603039210 */ /* 0x000fca0007ffe0ff */
[----:B------:R-:W-:Y:S01]  /*0290*/  @!P2 IMAD.MOV R3, RZ, RZ, -R3 ;  /* 0x000000ffff03a224 */ /* 0x000fe200078e0a03 */
[----:B------:R-:W-:Y:S02]  /*02a0*/  @!P0 LOP3.LUT R3, RZ, R4, RZ, 0x33, !PT ;  /* 0x00000004ff038212 */ /* 0x000fe400078e33ff */
[----:B------:R-:W-:Y:S02]  /*02b0*/  PRMT R4, RZ, 0x7610, R4 ;  /* 0x00007610ff047816 */ /* 0x000fe40000000004 */
[----:B------:R-:W-:-:S13]  /*02c0*/  ISETP.NE.AND P0, PT, R3, RZ, PT ;  /* 0x000000ff0300720c */ /* 0x000fda0003f05270 */
[----:B0-----:R-:W-:Y:S05]  /*02d0*/  @P0 BRA `(.L_x_3) ;  /* 0x0000000000e40947 */ /* 0x001fea0003800000 */
[----:B------:R-:W-:Y:S01]  /*02e0*/  BSSY.RECONVERGENT B1, `(.L_x_4) ;  /* 0x0000023000017945 */ /* 0x000fe20003800200 */
[----:B------:R-:W-:Y:S02]  /*02f0*/  IMAD.MOV.U32 R5, RZ, RZ, RZ ;  /* 0x000000ffff057224 */ /* 0x000fe400078e00ff */
[----:B------:R-:W-:-:S07]  /*0300*/  IMAD.MOV.U32 R4, RZ, RZ, R0 ;  /* 0x000000ffff047224 */ /* 0x000fce00078e0000 */
.L_x_7:
[----:B------:R-:W-:Y:S01]  /*0310*/  BSSY.RECONVERGENT B2, `(.L_x_5) ;  /* 0x0000018000027945 */ /* 0x000fe20003800200 */
[----:B------:R-:W-:Y:S01]  /*0320*/  MOV R6, R4 ;  /* 0x0000000400067202 */ /* 0x000fe20000000f00 */
[----:B------:R-:W-:-:S07]  /*0330*/  IMAD.MOV.U32 R7, RZ, RZ, R0 ;  /* 0x000000ffff077224 */ /* 0x000fce00078e0000 */
.L_x_6:
[----:B------:R-:W0:Y:S01]  /*0340*/  I2F.U32.RP R8, R6 ;  /* 0x0000000600087306 */ /* 0x000e220000209000 */
[----:B------:R-:W-:-:S07]  /*0350*/  ISETP.NE.U32.AND P1, PT, R6, RZ, PT ;  /* 0x000000ff0600720c */ /* 0x000fce0003f25070 */
[----:B0-----:R-:W0:Y:S02]  /*0360*/  MUFU.RCP R8, R8 ;  /* 0x0000000800087308 */ /* 0x001e240000001000 */
[----:B0-----:R-:W-:-:S06]  /*0370*/  VIADD R2, R8, 0xffffffe ;  /* 0x0ffffffe08027836 */ /* 0x001fcc0000000000 */
[----:B------:R0:W1:Y:S02]  /*0380*/  F2I.FTZ.U32.TRUNC.NTZ R3, R2 ;  /* 0x0000000200037305 */ /* 0x000064000021f000 */
[----:B0-----:R-:W-:Y:S02]  /*0390*/  HFMA2 R2, -RZ, RZ, 0, 0 ;  /* 0x00000000ff027431 */ /* 0x001fe400000001ff */
[----:B-1----:R-:W-:-:S04]  /*03a0*/  IMAD.MOV R9, RZ, RZ, -R3 ;  /* 0x000000ffff097224 */ /* 0x002fc800078e0a03 */
[----:B------:R-:W-:-:S04]  /*03b0*/  IMAD R9, R9, R6, RZ ;  /* 0x0000000609097224 */ /* 0x000fc800078e02ff */
[----:B------:R-:W-:-:S06]  /*03c0*/  IMAD.HI.U32 R10, R3, R9, R2 ;  /* 0x00000009030a7227 */ /* 0x000fcc00078e0002 */
[----:B------:R-:W-:-:S04]  /*03d0*/  IMAD.HI.U32 R10, R10, R7, RZ ;  /* 0x000000070a0a7227 */ /* 0x000fc800078e00ff */
[----:B------:R-:W-:-:S04]  /*03e0*/  IMAD.MOV R10, RZ, RZ, -R10 ;  /* 0x000000ffff0a7224 */ /* 0x000fc800078e0a0a */
[----:B------:R-:W-:Y:S02]  /*03f0*/  IMAD R3, R6, R10, R7 ;  /* 0x0000000a06037224 */ /* 0x000fe400078e0207 */
[----:B------:R-:W-:-:S03]  /*0400*/  IMAD.MOV.U32 R7, RZ, RZ, R6 ;  /* 0x000000ffff077224 */ /* 0x000fc600078e0006 */
[----:B------:R-:W-:-:S13]  /*0410*/  ISETP.GE.U32.AND P0, PT, R3, R6, PT ;  /* 0x000000060300720c */ /* 0x000fda0003f06070 */
[----:B------:R-:W-:-:S05]  /*0420*/  @P0 IMAD.IADD R3, R3, 0x1, -R6 ;  /* 0x0000000103030824 */ /* 0x000fca00078e0a06 */
[----:B------:R-:W-:-:S13]  /*0430*/  ISETP.GE.U32.AND P0, PT, R3, R6, PT ;  /* 0x000000060300720c */ /* 0x000fda0003f06070 */
[-C--:B------:R-:W-:Y:S02]  /*0440*/  @P0 IADD3 R3, PT, PT, R3, -R6.reuse, RZ ;  /* 0x8000000603030210 */ /* 0x080fe40007ffe0ff */
[----:B------:R-:W-:-:S04]  /*0450*/  @!P1 LOP3.LUT R3, RZ, R6, RZ, 0x33, !PT ;  /* 0x00000006ff039212 */ /* 0x000fc800078e33ff */
[----:B------:R-:W-:Y:S01]  /*0460*/  ISETP.NE.AND P0, PT, R3, RZ, PT ;  /* 0x000000ff0300720c */ /* 0x000fe20003f05270 */
[----:B------:R-:W-:-:S12]  /*0470*/  IMAD.MOV.U32 R6, RZ, RZ, R3 ;  /* 0x000000ffff067224 */ /* 0x000fd800078e0003 */
[----:B------:R-:W-:Y:S05]  /*0480*/  @P0 BRA `(.L_x_6) ;  /* 0xfffffffc00ac0947 */ /* 0x000fea000383ffff */
[----:B------:R-:W-:Y:S05]  /*0490*/  BSYNC.RECONVERGENT B2 ;  /* 0x0000000000027941 */ /* 0x000fea0003800200 */
.L_x_5:
[----:B------:R-:W-:Y:S01]  /*04a0*/  IADD3 R4, PT, PT, R4, -0x1, RZ ;  /* 0xffffffff04047810 */ /* 0x000fe20007ffe0ff */
[----:B------:R-:W-:Y:S01]  /*04b0*/  VIADD R2, R5, 0x1 ;  /* 0x0000000105027836 */ /* 0x000fe20000000000 */
[----:B------:R-:W-:Y:S02]  /*04c0*/  ISETP.NE.AND P0, PT, R7, 0x1, PT ;  /* 0x000000010700780c */ /* 0x000fe40003f05270 */
[----:B------:R-:W-:-:S11]  /*04d0*/  ISETP.NE.AND P1, PT, R4, RZ, PT ;  /* 0x000000ff0400720c */ /* 0x000fd60003f25270 */
[----:B------:R-:W-:-:S05]  /*04e0*/  @P0 IMAD.MOV R2, RZ, RZ, R5 ;  /* 0x000000ffff020224 */ /* 0x000fca00078e0205 */
[----:B------:R-:W-:Y:S01]  /*04f0*/  MOV R5, R2 ;  /* 0x0000000200057202 */ /* 0x000fe20000000f00 */
[----:B------:R-:W-:Y:S06]  /*0500*/  @P1 BRA `(.L_x_7) ;  /* 0xfffffffc00801947 */ /* 0x000fec000383ffff */
[----:B------:R-:W-:Y:S05]  /*0510*/  BSYNC.RECONVERGENT B1 ;  /* 0x0000000000017941 */ /* 0x000fea0003800200 */
.L_x_4:
[----:B------:R-:W-:Y:S01]  /*0520*/  ISETP.NE.AND P0, PT, R5, RZ, PT ;  /* 0x000000ff0500720c */ /* 0x000fe20003f05270 */
[----:B------:R-:W-:-:S12]  /*0530*/  IMAD.MOV.U32 R4, RZ, RZ, 0x1 ;  /* 0x00000001ff047424 */ /* 0x000fd800078e00ff */
[----:B------:R-:W-:Y:S05]  /*0540*/  @!P0 BRA `(.L_x_3) ;  /* 0x0000000000488947 */ /* 0x000fea0003800000 */
[----:B------:R-:W-:-:S07]  /*0550*/  IMAD.MOV.U32 R2, RZ, RZ, 0x1 ;  /* 0x00000001ff027424 */ /* 0x000fce00078e00ff */
.L_x_11:
[----:B------:R-:W-:Y:S01]  /*0560*/  ISETP.GE.U32.AND P0, PT, R5, R2, PT ;  /* 0x000000020500720c */ /* 0x000fe20003f06070 */
[----:B------:R-:W-:-:S12]  /*0570*/  HFMA2 R4, -RZ, RZ, 0, 1.1920928955078125e-07 ;  /* 0x00000002ff047431 */ /* 0x000fd800000001ff */
[----:B------:R-:W-:Y:S05]  /*0580*/  @!P0 BRA `(.L_x_3) ;  /* 0x0000000000388947 */ /* 0x000fea0003800000 */
[----:B------:R-:W-:Y:S01]  /*0590*/  IMAD.MOV R4, RZ, RZ, -R2 ;  /* 0x000000ffff047224 */ /* 0x000fe200078e0a02 */
[----:B------:R-:W-:Y:S04]  /*05a0*/  BSSY.RECONVERGENT B1, `(.L_x_8) ;  /* 0x0000007000017945 */ /* 0x000fe80003800200 */
[----:B------:R-:W-:-:S13]  /*05b0*/  LOP3.LUT P0, R3, R5, RZ, R4, 0xa0, !PT ;  /* 0x000000ff05037212 */ /* 0x000fda000780a004 */
[----:B------:R-:W-:Y:S05]  /*05c0*/  @!P0 BRA `(.L_x_9) ;  /* 0x0000000000108947 */ /* 0x000fea0003800000 */
.L_x_10:
[----:B------:R-:W-:Y:S01]  /*05d0*/  LOP3.LUT R5, R4, R5, RZ, 0x3c, !PT ;  /* 0x0000000504057212 */ /* 0x000fe200078e3cff */
[----:B------:R-:W-:-:S05]  /*05e0*/  IMAD.SHL.U32 R4, R3, 0x2, RZ ;  /* 0x0000000203047824 */ /* 0x000fca00078e00ff */
[----:B------:R-:W-:-:S13]  /*05f0*/  LOP3.LUT P0, R3, R4, RZ, R5, 0xa0, !PT ;  /* 0x000000ff04037212 */ /* 0x000fda000780a005 */
[----:B------:R-:W-:Y:S05]  /*0600*/  @P0 BRA `(.L_x_10) ;  /* 0xfffffffc00f00947 */ /* 0x000fea000383ffff */
.L_x_9:
[----:B------:R-:W-:Y:S05]  /*0610*/  BSYNC.RECONVERGENT B1 ;  /* 0x0000000000017941 */ /* 0x000fea0003800200 */
.L_x_8:
[CC--:B------:R-:W-:Y:S02]  /*0620*/  ISETP.NE.AND P0, PT, R4.reuse, R5.reuse, PT ;  /* 0x000000050400720c */ /* 0x0c0fe40003f05270 */
[----:B------:R-:W-:Y:S02]  /*0630*/  LOP3.LUT R5, R4, R5, RZ, 0x3c, !PT ;  /* 0x0000000504057212 */ /* 0x000fe400078e3cff */
[----:B------:R-:W-:-:S09]  /*0640*/  IADD3 R2, PT, PT, R2, 0x2, RZ ;  /* 0x0000000202027810 */ /* 0x000fd20007ffe0ff */
[----:B------:R-:W-:Y:S05]  /*0650*/  @P0 BRA `(.L_x_11) ;  /* 0xfffffffc00c00947 */ /* 0x000fea000383ffff */
[----:B------:R-:W-:-:S07]  /*0660*/  IMAD.MOV.U32 R4, RZ, RZ, 0x1 ;  /* 0x00000001ff047424 */ /* 0x000fce00078e00ff */
.L_x_3:
[----:B------:R-:W-:Y:S05]  /*0670*/  BSYNC.RECONVERGENT B0 ;  /* 0x0000000000007941 */ /* 0x000fea0003800200 */
.L_x_2:
[----:B------:R-:W0:Y:S02]  /*0680*/  LDCU.64 UR6, c[0x0][0x380] ;  /* 0x00007000ff0677ac */ /* 0x000e240008000a00 */
[----:B0-----:R-:W-:-:S04]  /*0690*/  IADD3 R2, P0, PT, R0, UR6, RZ ;  /* 0x0000000600027c10 */ /* 0x001fc8000ff1e0ff */
[----:B------:R-:W-:-:S05]  /*06a0*/  LEA.HI.X.SX32 R3, R0, UR7, 0x1, P0 ;  /* 0x0000000700037c11 */ /* 0x000fca00080f0eff */
[----:B------:R-:W-:Y:S01]  /*06b0*/  STG.E.U8 desc[UR4][R2.64], R4 ;  /* 0x0000000402007986 */ /* 0x000fe2000c101104 */
[----:B------:R-:W-:Y:S05]  /*06c0*/  EXIT ;  /* 0x000000000000794d */ /* 0x000fea0003800000 */
.L_x_12:
[----:B------:R-:W-:-:S00]  /*06d0*/  BRA `(.L_x_12) ;  /* 0xfffffffc00fc7947 */ /* 0x000fc0000383ffff */
[----:B------:R-:W-:-:S00]  /*06e0*/  NOP ;  /* 0x0000000000007918 */ /* 0x000fc00000000000 */
        /* <DEDUP_REMOVED lines=9> */
.L_x_13:


//--------------------- .nv.shared.reserved.0     --------------------------
	.section	.nv.shared.reserved.0,"aw",@nobits
	.weak		__nv_reservedSMEM_offset_0_alias
	.size		__nv_reservedSMEM_offset_0_alias, 0, 64
	.other		__nv_reservedSMEM_offset_0_alias,@"STO_CUDA_RESERVED_SHARED STV_DEFAULT"
__nv_reservedSMEM_offset_0_alias:
	.zero		0
	.zero		64


//--------------------- .nv.constant0._Z6kernelPc --------------------------
	.section	.nv.constant0._Z6kernelPc,"a",@progbits
	.sectionflags	@""
	.align	4
.nv.constant0._Z6kernelPc:
	.zero		904


//--------------------- SYMBOLS --------------------------

	.type		.nv.reservedSmem.offset0,@object
	.size		.nv.reservedSmem.offset0,0x4
